	.headerflags	@"EF_CUDA_TEXMODE_UNIFIED EF_CUDA_64BIT_ADDRESS EF_CUDA_ACCELERATORS EF_CUDA_SM90 EF_CUDA_VIRTUAL_SM(EF_CUDA_SM90)"
	.elftype	@"ET_EXEC"


//--------------------- .nv.info                  --------------------------
	.section	.nv.info,"",@"SHT_CUDA_INFO"
	.align	4


	//----- nvinfo : EIATTR_REGCOUNT
	.align		4
        /*0000*/ 	.byte	0x04, 0x2f
        /*0002*/ 	.short	(.L_1 - .L_0)
	.align		4
.L_0:
        /*0004*/ 	.word	index@(triton_poi_fused_add_clamp_2)
        /*0008*/ 	.word	0x00000008


	//----- nvinfo : EIATTR_MIN_STACK_SIZE
	.align		4
.L_1:
        /*000c*/ 	.byte	0x04, 0x12
        /*000e*/ 	.short	(.L_3 - .L_2)
	.align		4
.L_2:
        /*0010*/ 	.word	index@(triton_poi_fused_add_clamp_2)
        /*0014*/ 	.word	0x00000000


	//----- nvinfo : EIATTR_FRAME_SIZE
	.align		4
.L_3:
        /*0018*/ 	.byte	0x04, 0x11
        /*001a*/ 	.short	(.L_5 - .L_4)
	.align		4
.L_4:
        /*001c*/ 	.word	index@(triton_poi_fused_add_clamp_2)
        /*0020*/ 	.word	0x00000000


	//----- nvinfo : EIATTR_MIN_STACK_SIZE
	.align		4
.L_5:
        /*0024*/ 	.byte	0x04, 0x12
        /*0026*/ 	.short	(.L_7 - .L_6)
	.align		4
.L_6:
        /*0028*/ 	.word	index@(triton_poi_fused_add_clamp_2)
        /*002c*/ 	.word	0x00000000
.L_7:


//--------------------- .nv.info.triton_poi_fused_add_clamp_2 --------------------------
	.section	.nv.info.triton_poi_fused_add_clamp_2,"",@"SHT_CUDA_INFO"
	.sectionflags	@""
	.align	4


	//----- nvinfo : EIATTR_CUDA_API_VERSION
	.align		4
        /*0000*/ 	.byte	0x04, 0x37
        /*0002*/ 	.short	(.L_9 - .L_8)
.L_8:
        /*0004*/ 	.word	0x0000007c


	//----- nvinfo : EIATTR_KPARAM_INFO
	.align		4
.L_9:
        /*0008*/ 	.byte	0x04, 0x17
        /*000a*/ 	.short	(.L_11 - .L_10)
.L_10:
        /*000c*/ 	.word	0x00000000
        /*0010*/ 	.short	0x0001
        /*0012*/ 	.short	0x0008
        /*0014*/ 	.byte	0x00, 0xf0, 0x11, 0x00


	//----- nvinfo : EIATTR_KPARAM_INFO
	.align		4
.L_11:
        /*0018*/ 	.byte	0x04, 0x17
        /*001a*/ 	.short	(.L_13 - .L_12)
.L_12:
        /*001c*/ 	.word	0x00000000
        /*0020*/ 	.short	0x0000
        /*0022*/ 	.short	0x0000
        /*0024*/ 	.byte	0x00, 0xf4, 0x21, 0x00


	//----- nvinfo : EIATTR_SPARSE_MMA_MASK
	.align		4
.L_13:
        /*0028*/ 	.byte	0x03, 0x50
        /*002a*/ 	.short	0x0000


	//----- nvinfo : EIATTR_MAXREG_COUNT
	.align		4
        /*002c*/ 	.byte	0x03, 0x1b
        /*002e*/ 	.short	0x00ff


	//----- nvinfo : EIATTR_EXIT_INSTR_OFFSETS
	.align		4
        /*0030*/ 	.byte	0x04, 0x1c
        /*0032*/ 	.short	(.L_15 - .L_14)


	//   ....[0]....
.L_14:
        /*0034*/ 	.word	0x00000100


	//   ....[1]....
        /*0038*/ 	.word	0x00000130


	//----- nvinfo : EIATTR_REQNTID
	.align		4
.L_15:
        /*003c*/ 	.byte	0x04, 0x10
        /*003e*/ 	.short	(.L_17 - .L_16)
.L_16:
        /*0040*/ 	.word	0x00000020
        /*0044*/ 	.word	0x00000001
        /*0048*/ 	.word	0x00000001


	//----- nvinfo : EIATTR_CBANK_PARAM_SIZE
	.align		4
.L_17:
        /*004c*/ 	.byte	0x03, 0x19
        /*004e*/ 	.short	0x000c


	//----- nvinfo : EIATTR_PARAM_CBANK
	.align		4
        /*0050*/ 	.byte	0x04, 0x0a
        /*0052*/ 	.short	(.L_19 - .L_18)
	.align		4
.L_18:
        /*0054*/ 	.word	index@(.nv.constant0.triton_poi_fused_add_clamp_2)
        /*0058*/ 	.short	0x0210
        /*005a*/ 	.short	0x000c


	//----- nvinfo : EIATTR_SW_WAR
	.align		4
.L_19:
        /*005c*/ 	.byte	0x04, 0x36
        /*005e*/ 	.short	(.L_21 - .L_20)
.L_20:
        /*0060*/ 	.word	0x00000008
.L_21:


//--------------------- .nv.callgraph             --------------------------
	.section	.nv.callgraph,"",@"SHT_CUDA_CALLGRAPH"
	.align	4
	.sectionentsize	8
	.align		4
        /*0000*/ 	.word	0x00000000
	.align		4
        /*0004*/ 	.word	0xffffffff
	.align		4
        /*0008*/ 	.word	0x00000000
	.align		4
        /*000c*/ 	.word	0xfffffffe
	.align		4
        /*0010*/ 	.word	0x00000000
	.align		4
        /*0014*/ 	.word	0xfffffffd
	.align		4
        /*0018*/ 	.word	0x00000000
	.align		4
        /*001c*/ 	.word	0xfffffffc


//--------------------- .text.triton_poi_fused_add_clamp_2 --------------------------
	.section	.text.triton_poi_fused_add_clamp_2,"ax",@progbits
	.align	128
        .global         triton_poi_fused_add_clamp_2
        .type           triton_poi_fused_add_clamp_2,@function
        .size           triton_poi_fused_add_clamp_2,(.L_x_1 - triton_poi_fused_add_clamp_2)
        .other          triton_poi_fused_add_clamp_2,@"STO_CUDA_ENTRY STV_DEFAULT"
triton_poi_fused_add_clamp_2:
.text.triton_poi_fused_add_clamp_2:
[----:B------:R-:W0:Y:S02]  /*0000*/  LDC R1, c[0x0][0x28] ;  /* 0x00000a00ff017b82 */ /* 0x000e240000000800 */
[----:B------:R-:W1:Y:S01]  /*0010*/  S2R R2, SR_TID.X ;  /* 0x0000000000027919 */ /* 0x000e620000002100 */
[----:B------:R-:W2:Y:S01]  /*0020*/  LDC.64 R4, c[0x0][0x210] ;  /* 0x00008400ff047b82 */ /* 0x000ea20000000a00 */
[----:B------:R-:W3:Y:S01]  /*0030*/  S2R R3, SR_CTAID.X ;  /* 0x0000000000037919 */ /* 0x000ee20000002500 */
[C---:B-1----:R-:W-:Y:S02]  /*0040*/  LOP3.LUT R0, R2.reuse, 0x7, RZ, 0xc0, !PT ;  /* 0x0000000702007812 */ /* 0x042fe400078ec0ff */
[----:B------:R-:W-:-:S03]  /*0050*/  LOP3.LUT P0, RZ, R2, 0x18, RZ, 0xc0, !PT ;  /* 0x0000001802ff7812 */ /* 0x000fc6000780c0ff */
[----:B---3--:R-:W-:-:S04]  /*0060*/  IMAD R3, R3, 0x8, R0 ;  /* 0x0000000803037824 */ /* 0x008fc800078e0200 */
[C---:B--2---:R-:W-:Y:S01]  /*0070*/  IMAD.WIDE R4, R3.reuse, 0x8, R4 ;  /* 0x0000000803047825 */ /* 0x044fe200078e0204 */
[----:B------:R-:W-:Y:S02]  /*0080*/  I2FP.F32.S32 R0, R3 ;  /* 0x0000000300007245 */ /* 0x000fe40000201400 */
[----:B------:R-:W-:-:S03]  /*0090*/  ISETP.LT.AND P0, PT, R3, 0x8, !P0 ;  /* 0x000000080300780c */ /* 0x000fc60004701270 */
[----:B------:R-:W-:-:S05]  /*00a0*/  FMUL R0, R0, 0.42857143282890319824 ;  /* 0x3edb6db700007820 */ /* 0x000fca0000400000 */
[----:B------:R-:W-:-:S06]  /*00b0*/  FMNMX R0, RZ, R0, !PT ;  /* 0x00000000ff007209 */ /* 0x000fcc0007800000 */
[----:B------:R-:W1:Y:S02]  /*00c0*/  F2I.TRUNC.NTZ R0, R0 ;  /* 0x0000000000007305 */ /* 0x000e64000020f100 */
[----:B-1----:R-:W-:-:S05]  /*00d0*/  VIMNMX R2, R0, 0x2, PT ;  /* 0x0000000200027848 */ /* 0x002fca0003fe0100 */
[----:B------:R-:W-:-:S05]  /*00e0*/  VIADD R2, R2, 0x1 ;  /* 0x0000000102027836 */ /* 0x000fca0000000000 */
[----:B------:R-:W-:Y:S01]  /*00f0*/  SHF.R.S32.HI R3, RZ, 0x1f, R2 ;  /* 0x0000001fff037819 */ /* 0x000fe20000011402 */
[----:B------:R-:W-:Y:S06]  /*0100*/  @!P0 EXIT ;  /* 0x000000000000894d */ /* 0x000fec0003800000 */
[----:B------:R-:W-:Y:S02]  /*0110*/  ULDC.64 UR4, c[0x0][0x208] ;  /* 0x0000820000047ab9 */ /* 0x000fe40000000a00 */
[----:B------:R-:W-:Y:S01]  /*0120*/  STG.E.64 desc[UR4][R4.64], R2 ;  /* 0x0000000204007986 */ /* 0x000fe2000c101b04 */
[----:B------:R-:W-:Y:S05]  /*0130*/  EXIT ;  /* 0x000000000000794d */ /* 0x000fea0003800000 */
.L_x_0:
[----:B------:R-:W-:-:S00]  /*0140*/  BRA `(.L_x_0) ;  /* 0xfffffffc00fc7947 */ /* 0x000fc0000383ffff */
[----:B------:R-:W-:-:S00]  /*0150*/  NOP ;  /* 0x0000000000007918 */ /* 0x000fc00000000000 */
        /* <DEDUP_REMOVED lines=10> */
.L_x_1:


//--------------------- .nv.constant0.triton_poi_fused_add_clamp_2 --------------------------
	.section	.nv.constant0.triton_poi_fused_add_clamp_2,"a",@progbits
	.sectionflags	@""
	.align	4
.nv.constant0.triton_poi_fused_add_clamp_2:
	.zero		540
